//
// Generated by NVIDIA NVVM Compiler
//
// Compiler Build ID: CL-36424714
// Cuda compilation tools, release 13.0, V13.0.88
// Based on NVVM 20.0.0
//

.version 9.0
.target sm_100
.address_size 64

	// .globl	_Z7dkernelv
.extern .func  (.param .b32 func_retval0) vprintf
(
	.param .b64 vprintf_param_0,
	.param .b64 vprintf_param_1
)
;
// _ZZ7dkernelvE4data has been demoted
.global .align 1 .b8 $str[4] = {37, 100, 32};

.visible .entry _Z7dkernelv()
{
	.local .align 8 .b8 	__local_depot0[8];
	.reg .b64 	%SP;
	.reg .b64 	%SPL;
	.reg .pred 	%p<2>;
	.reg .b32 	%r<113>;
	.reg .b64 	%rd<5>;
	// demoted variable
	.shared .align 4 .b8 _ZZ7dkernelvE4data[144];
	mov.u64 	%SPL, __local_depot0;
	cvta.local.u64 	%SP, %SPL;
	mov.u32 	%r1, %tid.x;
	shl.b32 	%r2, %r1, 2;
	mov.u32 	%r3, _ZZ7dkernelvE4data;
	add.s32 	%r4, %r3, %r2;
	st.shared.u32 	[%r4], %r1;
	setp.ne.s32 	%p1, %r1, 0;
	@%p1 bra 	$L__BB0_2;
	add.u64 	%rd1, %SP, 0;
	add.u64 	%rd2, %SPL, 0;
	ld.shared.u32 	%r5, [_ZZ7dkernelvE4data];
	st.local.u32 	[%rd2], %r5;
	mov.u64 	%rd3, $str;
	cvta.global.u64 	%rd4, %rd3;
	{ // callseq 0, 0
	.param .b64 param0;
	st.param.b64 	[param0], %rd4;
	.param .b64 param1;
	st.param.b64 	[param1], %rd1;
	.param .b32 retval0;
	call.uni (retval0), 
	vprintf, 
	(
	param0, 
	param1
	);
	ld.param.b32 	%r6, [retval0];
	} // callseq 0
	ld.shared.u32 	%r8, [_ZZ7dkernelvE4data+4];
	st.local.u32 	[%rd2], %r8;
	{ // callseq 1, 0
	.param .b64 param0;
	st.param.b64 	[param0], %rd4;
	.param .b64 param1;
	st.param.b64 	[param1], %rd1;
	.param .b32 retval0;
	call.uni (retval0), 
	vprintf, 
	(
	param0, 
	param1
	);
	ld.param.b32 	%r9, [retval0];
	} // callseq 1
	ld.shared.u32 	%r11, [_ZZ7dkernelvE4data+8];
	st.local.u32 	[%rd2], %r11;
	{ // callseq 2, 0
	.param .b64 param0;
	st.param.b64 	[param0], %rd4;
	.param .b64 param1;
	st.param.b64 	[param1], %rd1;
	.param .b32 retval0;
	call.uni (retval0), 
	vprintf, 
	(
	param0, 
	param1
	);
	ld.param.b32 	%r12, [retval0];
	} // callseq 2
	ld.shared.u32 	%r14, [_ZZ7dkernelvE4data+12];
	st.local.u32 	[%rd2], %r14;
	{ // callseq 3, 0
	.param .b64 param0;
	st.param.b64 	[param0], %rd4;
	.param .b64 param1;
	st.param.b64 	[param1], %rd1;
	.param .b32 retval0;
	call.uni (retval0), 
	vprintf, 
	(
	param0, 
	param1
	);
	ld.param.b32 	%r15, [retval0];
	} // callseq 3
	ld.shared.u32 	%r17, [_ZZ7dkernelvE4data+16];
	st.local.u32 	[%rd2], %r17;
	{ // callseq 4, 0
	.param .b64 param0;
	st.param.b64 	[param0], %rd4;
	.param .b64 param1;
	st.param.b64 	[param1], %rd1;
	.param .b32 retval0;
	call.uni (retval0), 
	vprintf, 
	(
	param0, 
	param1
	);
	ld.param.b32 	%r18, [retval0];
	} // callseq 4
	ld.shared.u32 	%r20, [_ZZ7dkernelvE4data+20];
	st.local.u32 	[%rd2], %r20;
	{ // callseq 5, 0
	.param .b64 param0;
	st.param.b64 	[param0], %rd4;
	.param .b64 param1;
	st.param.b64 	[param1], %rd1;
	.param .b32 retval0;
	call.uni (retval0), 
	vprintf, 
	(
	param0, 
	param1
	);
	ld.param.b32 	%r21, [retval0];
	} // callseq 5
	ld.shared.u32 	%r23, [_ZZ7dkernelvE4data+24];
	st.local.u32 	[%rd2], %r23;
	{ // callseq 6, 0
	.param .b64 param0;
	st.param.b64 	[param0], %rd4;
	.param .b64 param1;
	st.param.b64 	[param1], %rd1;
	.param .b32 retval0;
	call.uni (retval0), 
	vprintf, 
	(
	param0, 
	param1
	);
	ld.param.b32 	%r24, [retval0];
	} // callseq 6
	ld.shared.u32 	%r26, [_ZZ7dkernelvE4data+28];
	st.local.u32 	[%rd2], %r26;
	{ // callseq 7, 0
	.param .b64 param0;
	st.param.b64 	[param0], %rd4;
	.param .b64 param1;
	st.param.b64 	[param1], %rd1;
	.param .b32 retval0;
	call.uni (retval0), 
	vprintf, 
	(
	param0, 
	param1
	);
	ld.param.b32 	%r27, [retval0];
	} // callseq 7
	ld.shared.u32 	%r29, [_ZZ7dkernelvE4data+32];
	st.local.u32 	[%rd2], %r29;
	{ // callseq 8, 0
	.param .b64 param0;
	st.param.b64 	[param0], %rd4;
	.param .b64 param1;
	st.param.b64 	[param1], %rd1;
	.param .b32 retval0;
	call.uni (retval0), 
	vprintf, 
	(
	param0, 
	param1
	);
	ld.param.b32 	%r30, [retval0];
	} // callseq 8
	ld.shared.u32 	%r32, [_ZZ7dkernelvE4data+36];
	st.local.u32 	[%rd2], %r32;
	{ // callseq 9, 0
	.param .b64 param0;
	st.param.b64 	[param0], %rd4;
	.param .b64 param1;
	st.param.b64 	[param1], %rd1;
	.param .b32 retval0;
	call.uni (retval0), 
	vprintf, 
	(
	param0, 
	param1
	);
	ld.param.b32 	%r33, [retval0];
	} // callseq 9
	ld.shared.u32 	%r35, [_ZZ7dkernelvE4data+40];
	st.local.u32 	[%rd2], %r35;
	{ // callseq 10, 0
	.param .b64 param0;
	st.param.b64 	[param0], %rd4;
	.param .b64 param1;
	st.param.b64 	[param1], %rd1;
	.param .b32 retval0;
	call.uni (retval0), 
	vprintf, 
	(
	param0, 
	param1
	);
	ld.param.b32 	%r36, [retval0];
	} // callseq 10
	ld.shared.u32 	%r38, [_ZZ7dkernelvE4data+44];
	st.local.u32 	[%rd2], %r38;
	{ // callseq 11, 0
	.param .b64 param0;
	st.param.b64 	[param0], %rd4;
	.param .b64 param1;
	st.param.b64 	[param1], %rd1;
	.param .b32 retval0;
	call.uni (retval0), 
	vprintf, 
	(
	param0, 
	param1
	);
	ld.param.b32 	%r39, [retval0];
	} // callseq 11
	ld.shared.u32 	%r41, [_ZZ7dkernelvE4data+48];
	st.local.u32 	[%rd2], %r41;
	{ // callseq 12, 0
	.param .b64 param0;
	st.param.b64 	[param0], %rd4;
	.param .b64 param1;
	st.param.b64 	[param1], %rd1;
	.param .b32 retval0;
	call.uni (retval0), 
	vprintf, 
	(
	param0, 
	param1
	);
	ld.param.b32 	%r42, [retval0];
	} // callseq 12
	ld.shared.u32 	%r44, [_ZZ7dkernelvE4data+52];
	st.local.u32 	[%rd2], %r44;
	{ // callseq 13, 0
	.param .b64 param0;
	st.param.b64 	[param0], %rd4;
	.param .b64 param1;
	st.param.b64 	[param1], %rd1;
	.param .b32 retval0;
	call.uni (retval0), 
	vprintf, 
	(
	param0, 
	param1
	);
	ld.param.b32 	%r45, [retval0];
	} // callseq 13
	ld.shared.u32 	%r47, [_ZZ7dkernelvE4data+56];
	st.local.u32 	[%rd2], %r47;
	{ // callseq 14, 0
	.param .b64 param0;
	st.param.b64 	[param0], %rd4;
	.param .b64 param1;
	st.param.b64 	[param1], %rd1;
	.param .b32 retval0;
	call.uni (retval0), 
	vprintf, 
	(
	param0, 
	param1
	);
	ld.param.b32 	%r48, [retval0];
	} // callseq 14
	ld.shared.u32 	%r50, [_ZZ7dkernelvE4data+60];
	st.local.u32 	[%rd2], %r50;
	{ // callseq 15, 0
	.param .b64 param0;
	st.param.b64 	[param0], %rd4;
	.param .b64 param1;
	st.param.b64 	[param1], %rd1;
	.param .b32 retval0;
	call.uni (retval0), 
	vprintf, 
	(
	param0, 
	param1
	);
	ld.param.b32 	%r51, [retval0];
	} // callseq 15
	ld.shared.u32 	%r53, [_ZZ7dkernelvE4data+64];
	st.local.u32 	[%rd2], %r53;
	{ // callseq 16, 0
	.param .b64 param0;
	st.param.b64 	[param0], %rd4;
	.param .b64 param1;
	st.param.b64 	[param1], %rd1;
	.param .b32 retval0;
	call.uni (retval0), 
	vprintf, 
	(
	param0, 
	param1
	);
	ld.param.b32 	%r54, [retval0];
	} // callseq 16
	ld.shared.u32 	%r56, [_ZZ7dkernelvE4data+68];
	st.local.u32 	[%rd2], %r56;
	{ // callseq 17, 0
	.param .b64 param0;
	st.param.b64 	[param0], %rd4;
	.param .b64 param1;
	st.param.b64 	[param1], %rd1;
	.param .b32 retval0;
	call.uni (retval0), 
	vprintf, 
	(
	param0, 
	param1
	);
	ld.param.b32 	%r57, [retval0];
	} // callseq 17
	ld.shared.u32 	%r59, [_ZZ7dkernelvE4data+72];
	st.local.u32 	[%rd2], %r59;
	{ // callseq 18, 0
	.param .b64 param0;
	st.param.b64 	[param0], %rd4;
	.param .b64 param1;
	st.param.b64 	[param1], %rd1;
	.param .b32 retval0;
	call.uni (retval0), 
	vprintf, 
	(
	param0, 
	param1
	);
	ld.param.b32 	%r60, [retval0];
	} // callseq 18
	ld.shared.u32 	%r62, [_ZZ7dkernelvE4data+76];
	st.local.u32 	[%rd2], %r62;
	{ // callseq 19, 0
	.param .b64 param0;
	st.param.b64 	[param0], %rd4;
	.param .b64 param1;
	st.param.b64 	[param1], %rd1;
	.param .b32 retval0;
	call.uni (retval0), 
	vprintf, 
	(
	param0, 
	param1
	);
	ld.param.b32 	%r63, [retval0];
	} // callseq 19
	ld.shared.u32 	%r65, [_ZZ7dkernelvE4data+80];
	st.local.u32 	[%rd2], %r65;
	{ // callseq 20, 0
	.param .b64 param0;
	st.param.b64 	[param0], %rd4;
	.param .b64 param1;
	st.param.b64 	[param1], %rd1;
	.param .b32 retval0;
	call.uni (retval0), 
	vprintf, 
	(
	param0, 
	param1
	);
	ld.param.b32 	%r66, [retval0];
	} // callseq 20
	ld.shared.u32 	%r68, [_ZZ7dkernelvE4data+84];
	st.local.u32 	[%rd2], %r68;
	{ // callseq 21, 0
	.param .b64 param0;
	st.param.b64 	[param0], %rd4;
	.param .b64 param1;
	st.param.b64 	[param1], %rd1;
	.param .b32 retval0;
	call.uni (retval0), 
	vprintf, 
	(
	param0, 
	param1
	);
	ld.param.b32 	%r69, [retval0];
	} // callseq 21
	ld.shared.u32 	%r71, [_ZZ7dkernelvE4data+88];
	st.local.u32 	[%rd2], %r71;
	{ // callseq 22, 0
	.param .b64 param0;
	st.param.b64 	[param0], %rd4;
	.param .b64 param1;
	st.param.b64 	[param1], %rd1;
	.param .b32 retval0;
	call.uni (retval0), 
	vprintf, 
	(
	param0, 
	param1
	);
	ld.param.b32 	%r72, [retval0];
	} // callseq 22
	ld.shared.u32 	%r74, [_ZZ7dkernelvE4data+92];
	st.local.u32 	[%rd2], %r74;
	{ // callseq 23, 0
	.param .b64 param0;
	st.param.b64 	[param0], %rd4;
	.param .b64 param1;
	st.param.b64 	[param1], %rd1;
	.param .b32 retval0;
	call.uni (retval0), 
	vprintf, 
	(
	param0, 
	param1
	);
	ld.param.b32 	%r75, [retval0];
	} // callseq 23
	ld.shared.u32 	%r77, [_ZZ7dkernelvE4data+96];
	st.local.u32 	[%rd2], %r77;
	{ // callseq 24, 0
	.param .b64 param0;
	st.param.b64 	[param0], %rd4;
	.param .b64 param1;
	st.param.b64 	[param1], %rd1;
	.param .b32 retval0;
	call.uni (retval0), 
	vprintf, 
	(
	param0, 
	param1
	);
	ld.param.b32 	%r78, [retval0];
	} // callseq 24
	ld.shared.u32 	%r80, [_ZZ7dkernelvE4data+100];
	st.local.u32 	[%rd2], %r80;
	{ // callseq 25, 0
	.param .b64 param0;
	st.param.b64 	[param0], %rd4;
	.param .b64 param1;
	st.param.b64 	[param1], %rd1;
	.param .b32 retval0;
	call.uni (retval0), 
	vprintf, 
	(
	param0, 
	param1
	);
	ld.param.b32 	%r81, [retval0];
	} // callseq 25
	ld.shared.u32 	%r83, [_ZZ7dkernelvE4data+104];
	st.local.u32 	[%rd2], %r83;
	{ // callseq 26, 0
	.param .b64 param0;
	st.param.b64 	[param0], %rd4;
	.param .b64 param1;
	st.param.b64 	[param1], %rd1;
	.param .b32 retval0;
	call.uni (retval0), 
	vprintf, 
	(
	param0, 
	param1
	);
	ld.param.b32 	%r84, [retval0];
	} // callseq 26
	ld.shared.u32 	%r86, [_ZZ7dkernelvE4data+108];
	st.local.u32 	[%rd2], %r86;
	{ // callseq 27, 0
	.param .b64 param0;
	st.param.b64 	[param0], %rd4;
	.param .b64 param1;
	st.param.b64 	[param1], %rd1;
	.param .b32 retval0;
	call.uni (retval0), 
	vprintf, 
	(
	param0, 
	param1
	);
	ld.param.b32 	%r87, [retval0];
	} // callseq 27
	ld.shared.u32 	%r89, [_ZZ7dkernelvE4data+112];
	st.local.u32 	[%rd2], %r89;
	{ // callseq 28, 0
	.param .b64 param0;
	st.param.b64 	[param0], %rd4;
	.param .b64 param1;
	st.param.b64 	[param1], %rd1;
	.param .b32 retval0;
	call.uni (retval0), 
	vprintf, 
	(
	param0, 
	param1
	);
	ld.param.b32 	%r90, [retval0];
	} // callseq 28
	ld.shared.u32 	%r92, [_ZZ7dkernelvE4data+116];
	st.local.u32 	[%rd2], %r92;
	{ // callseq 29, 0
	.param .b64 param0;
	st.param.b64 	[param0], %rd4;
	.param .b64 param1;
	st.param.b64 	[param1], %rd1;
	.param .b32 retval0;
	call.uni (retval0), 
	vprintf, 
	(
	param0, 
	param1
	);
	ld.param.b32 	%r93, [retval0];
	} // callseq 29
	ld.shared.u32 	%r95, [_ZZ7dkernelvE4data+120];
	st.local.u32 	[%rd2], %r95;
	{ // callseq 30, 0
	.param .b64 param0;
	st.param.b64 	[param0], %rd4;
	.param .b64 param1;
	st.param.b64 	[param1], %rd1;
	.param .b32 retval0;
	call.uni (retval0), 
	vprintf, 
	(
	param0, 
	param1
	);
	ld.param.b32 	%r96, [retval0];
	} // callseq 30
	ld.shared.u32 	%r98, [_ZZ7dkernelvE4data+124];
	st.local.u32 	[%rd2], %r98;
	{ // callseq 31, 0
	.param .b64 param0;
	st.param.b64 	[param0], %rd4;
	.param .b64 param1;
	st.param.b64 	[param1], %rd1;
	.param .b32 retval0;
	call.uni (retval0), 
	vprintf, 
	(
	param0, 
	param1
	);
	ld.param.b32 	%r99, [retval0];
	} // callseq 31
	ld.shared.u32 	%r101, [_ZZ7dkernelvE4data+128];
	st.local.u32 	[%rd2], %r101;
	{ // callseq 32, 0
	.param .b64 param0;
	st.param.b64 	[param0], %rd4;
	.param .b64 param1;
	st.param.b64 	[param1], %rd1;
	.param .b32 retval0;
	call.uni (retval0), 
	vprintf, 
	(
	param0, 
	param1
	);
	ld.param.b32 	%r102, [retval0];
	} // callseq 32
	ld.shared.u32 	%r104, [_ZZ7dkernelvE4data+132];
	st.local.u32 	[%rd2], %r104;
	{ // callseq 33, 0
	.param .b64 param0;
	st.param.b64 	[param0], %rd4;
	.param .b64 param1;
	st.param.b64 	[param1], %rd1;
	.param .b32 retval0;
	call.uni (retval0), 
	vprintf, 
	(
	param0, 
	param1
	);
	ld.param.b32 	%r105, [retval0];
	} // callseq 33
	ld.shared.u32 	%r107, [_ZZ7dkernelvE4data+136];
	st.local.u32 	[%rd2], %r107;
	{ // callseq 34, 0
	.param .b64 param0;
	st.param.b64 	[param0], %rd4;
	.param .b64 param1;
	st.param.b64 	[param1], %rd1;
	.param .b32 retval0;
	call.uni (retval0), 
	vprintf, 
	(
	param0, 
	param1
	);
	ld.param.b32 	%r108, [retval0];
	} // callseq 34
	ld.shared.u32 	%r110, [_ZZ7dkernelvE4data+140];
	st.local.u32 	[%rd2], %r110;
	{ // callseq 35, 0
	.param .b64 param0;
	st.param.b64 	[param0], %rd4;
	.param .b64 param1;
	st.param.b64 	[param1], %rd1;
	.param .b32 retval0;
	call.uni (retval0), 
	vprintf, 
	(
	param0, 
	param1
	);
	ld.param.b32 	%r111, [retval0];
	} // callseq 35
$L__BB0_2:
	ret;

}


// ===== COMPILED SASS (sm_100) =====

	.target	sm_100

	.elftype	@"ET_EXEC"


//--------------------- .note.nv.tkinfo           --------------------------
	.section	.note.nv.tkinfo,"",@"SHT_NOTE"
	.sectionflags	@"SHF_NOTE_NV_TKINFO"
	.tkinfo
        /*0018*/ 	.word	0x00000002
        /*0030*/ 	.string	""
        /*0030*/ 	.string	"ptxas"
        /*0030*/ 	.string	"Cuda compilation tools, release 13.0, V13.0.88"
        /*0030*/ 	.string	"Build cuda_13.0.r13.0/compiler.36424714_0"
        /*0030*/ 	.string	"-arch sm_100 -m 64 "



//--------------------- .note.nv.cuinfo           --------------------------
	.section	.note.nv.cuinfo,"",@"SHT_NOTE"
	.sectionflags	@"SHF_NOTE_NV_CUINFO"
        /*0018*/ 	.short	0x0002
        /*001a*/ 	.short	0x0064
        /*001c*/ 	.short	0x0082
	.zero		2


//--------------------- .nv.info                  --------------------------
	.section	.nv.info,"",@"SHT_CUDA_INFO"
	.align	4


	//----- nvinfo : EIATTR_REGCOUNT
	.align		4
        /*0000*/ 	.byte	0x04, 0x2f
        /*0002*/ 	.short	(.L_2 - .L_1)
	.align		4
.L_1:
        /*0004*/ 	.word	index@(_Z7dkernelv)
        /*0008*/ 	.word	0x00000018


	//----- nvinfo : EIATTR_FRAME_SIZE
	.align		4
.L_2:
        /*000c*/ 	.byte	0x04, 0x11
        /*000e*/ 	.short	(.L_4 - .L_3)
	.align		4
.L_3:
        /*0010*/ 	.word	index@(_Z7dkernelv)
        /*0014*/ 	.word	0x00000008


	//----- nvinfo : EIATTR_MIN_STACK_SIZE
	.align		4
.L_4:
        /*0018*/ 	.byte	0x04, 0x12
        /*001a*/ 	.short	(.L_6 - .L_5)
	.align		4
.L_5:
        /*001c*/ 	.word	index@(_Z7dkernelv)
        /*0020*/ 	.word	0x00000008
.L_6:


//--------------------- .nv.compat                --------------------------
	.section	.nv.compat,"",@"SHT_CUDA_COMPAT_INFO"
	.align	4
        /*0000*/ 	.byte	0x02, 0x09, 0x00, 0x00, 0x02, 0x02, 0x01, 0x00, 0x02, 0x05, 0x05, 0x00, 0x03, 0x07, 0x01, 0x01
        /*0010*/ 	.byte	0x02, 0x03, 0x00, 0x00, 0x02, 0x06, 0x01, 0x00, 0x04, 0x0b, 0x08, 0x00, 0x09, 0x00, 0x00, 0x00
        /*0020*/ 	.byte	0x00, 0x00, 0x00, 0x00


//--------------------- .nv.info._Z7dkernelv      --------------------------
	.section	.nv.info._Z7dkernelv,"",@"SHT_CUDA_INFO"
	.sectionflags	@""
	.align	4


	//----- nvinfo : EIATTR_CUDA_API_VERSION
	.align		4
        /*0000*/ 	.byte	0x04, 0x37
        /*0002*/ 	.short	(.L_8 - .L_7)
.L_7:
        /*0004*/ 	.word	0x00000082


	//----- nvinfo : EIATTR_SPARSE_MMA_MASK
	.align		4
.L_8:
        /*0008*/ 	.byte	0x03, 0x50
        /*000a*/ 	.short	0x0000


	//----- nvinfo : EIATTR_MAXREG_COUNT
	.align		4
        /*000c*/ 	.byte	0x03, 0x1b
        /*000e*/ 	.short	0x00ff


	//----- nvinfo : EIATTR_EXTERNS
	.align		4
        /*0010*/ 	.byte	0x04, 0x0f
        /*0012*/ 	.short	(.L_10 - .L_9)


	//   ....[0]....
	.align		4
.L_9:
        /*0014*/ 	.word	index@(vprintf)


	//----- nvinfo : EIATTR_MERCURY_ISA_VERSION
	.align		4
.L_10:
        /*0018*/ 	.byte	0x03, 0x5f
        /*001a*/ 	.short	0x0101


	//----- nvinfo : EIATTR_VRC_CTA_INIT_COUNT
	.align		4
        /*001c*/ 	.byte	0x02, 0x4a
	.zero		1
	.zero		1


	//----- nvinfo : EIATTR_SYSCALL_OFFSETS
	.align		4
        /*0020*/ 	.byte	0x04, 0x46
        /*0022*/ 	.short	(.L_12 - .L_11)


	//   ....[0]....
.L_11:
        /*0024*/ 	.word	0x00000180


	//   ....[1]....
        /*0028*/ 	.word	0x00000250


	//   ....[2]....
        /*002c*/ 	.word	0x00000320


	//   ....[3]....
        /*0030*/ 	.word	0x000003f0


	//   ....[4]....
        /*0034*/ 	.word	0x000004c0


	//   ....[5]....
        /*0038*/ 	.word	0x00000590


	//   ....[6]....
        /*003c*/ 	.word	0x00000660


	//   ....[7]....
        /*0040*/ 	.word	0x00000730


	//   ....[8]....
        /*0044*/ 	.word	0x00000800


	//   ....[9]....
        /*0048*/ 	.word	0x000008d0


	//   ....[10]....
        /*004c*/ 	.word	0x000009a0


	//   ....[11]....
        /*0050*/ 	.word	0x00000a70


	//   ....[12]....
        /*0054*/ 	.word	0x00000b40


	//   ....[13]....
        /*0058*/ 	.word	0x00000c10


	//   ....[14]....
        /*005c*/ 	.word	0x00000ce0


	//   ....[15]....
        /*0060*/ 	.word	0x00000db0


	//   ....[16]....
        /*0064*/ 	.word	0x00000e80


	//   ....[17]....
        /*0068*/ 	.word	0x00000f50


	//   ....[18]....
        /*006c*/ 	.word	0x00001020


	//   ....[19]....
        /*0070*/ 	.word	0x000010f0


	//   ....[20]....
        /*0074*/ 	.word	0x000011c0


	//   ....[21]....
        /*0078*/ 	.word	0x00001290


	//   ....[22]....
        /*007c*/ 	.word	0x00001360


	//   ....[23]....
        /*0080*/ 	.word	0x00001430


	//   ....[24]....
        /*0084*/ 	.word	0x00001500


	//   ....[25]....
        /*0088*/ 	.word	0x000015d0


	//   ....[26]....
        /*008c*/ 	.word	0x000016a0


	//   ....[27]....
        /*0090*/ 	.word	0x00001770


	//   ....[28]....
        /*0094*/ 	.word	0x00001840


	//   ....[29]....
        /*0098*/ 	.word	0x00001910


	//   ....[30]....
        /*009c*/ 	.word	0x000019e0


	//   ....[31]....
        /*00a0*/ 	.word	0x00001ab0


	//   ....[32]....
        /*00a4*/ 	.word	0x00001b80


	//   ....[33]....
        /*00a8*/ 	.word	0x00001c50


	//   ....[34]....
        /*00ac*/ 	.word	0x00001d20


	//   ....[35]....
        /*00b0*/ 	.word	0x00001df0


	//----- nvinfo : EIATTR_EXIT_INSTR_OFFSETS
	.align		4
.L_12:
        /*00b4*/ 	.byte	0x04, 0x1c
        /*00b6*/ 	.short	(.L_14 - .L_13)


	//   ....[0]....
.L_13:
        /*00b8*/ 	.word	0x000000d0


	//   ....[1]....
        /*00bc*/ 	.word	0x00001e00


	//----- nvinfo : EIATTR_CRS_STACK_SIZE
	.align		4
.L_14:
        /*00c0*/ 	.byte	0x04, 0x1e
        /*00c2*/ 	.short	(.L_16 - .L_15)
.L_15:
        /*00c4*/ 	.word	0x00000000


	//----- nvinfo : EIATTR_SW_WAR
	.align		4
.L_16:
        /*00c8*/ 	.byte	0x04, 0x36
        /*00ca*/ 	.short	(.L_18 - .L_17)
.L_17:
        /*00cc*/ 	.word	0x00000008
.L_18:


//--------------------- .nv.callgraph             --------------------------
	.section	.nv.callgraph,"",@"SHT_CUDA_CALLGRAPH"
	.align	4
	.sectionentsize	8
	.align		4
        /*0000*/ 	.word	0x00000000
	.align		4
        /*0004*/ 	.word	0xffffffff
	.align		4
        /*0008*/ 	.word	index@(_Z7dkernelv)
	.align		4
        /*000c*/ 	.word	index@(vprintf)
	.align		4
        /*0010*/ 	.word	0x00000000
	.align		4
        /*0014*/ 	.word	0xfffffffe
	.align		4
        /*0018*/ 	.word	0x00000000
	.align		4
        /*001c*/ 	.word	0xfffffffd
	.align		4
        /*0020*/ 	.word	0x00000000
	.align		4
        /*0024*/ 	.word	0xfffffffc


//--------------------- .nv.constant4             --------------------------
	.section	.nv.constant4,"a",@progbits
	.align	8
	.align		8
.nv.constant4:
        /*0000*/ 	.dword	vprintf
	.align		8
        /*0008*/ 	.dword	$str


//--------------------- .text._Z7dkernelv         --------------------------
	.section	.text._Z7dkernelv,"ax",@progbits
	.align	128
        .global         _Z7dkernelv
        .type           _Z7dkernelv,@function
        .size           _Z7dkernelv,(.L_x_37 - _Z7dkernelv)
        .other          _Z7dkernelv,@"STO_CUDA_ENTRY STV_DEFAULT"
_Z7dkernelv:
.text._Z7dkernelv:
[----:B------:R-:W0:Y:S01]  /*0000*/  LDC R1, c[0x0][0x37c] ;  /* 0x0000df00ff017b82 */ /* 0x000e220000000800 */
[----:B------:R-:W1:Y:S07]  /*0010*/  S2R R3, SR_TID.X ;  /* 0x0000000000037919 */ /* 0x000e6e0000002100 */
[----:B------:R-:W2:Y:S01]  /*0020*/  S2UR UR5, SR_CgaCtaId ;  /* 0x00000000000579c3 */ /* 0x000ea20000008800 */
[----:B------:R-:W3:Y:S01]  /*0030*/  LDCU UR6, c[0x0][0x2f8] ;  /* 0x00005f00ff0677ac */ /* 0x000ee20008000800 */
[----:B0-----:R-:W-:Y:S01]  /*0040*/  VIADD R1, R1, 0xfffffff8 ;  /* 0xfffffff801017836 */ /* 0x001fe20000000000 */
[----:B------:R-:W0:Y:S01]  /*0050*/  LDCU UR7, c[0x0][0x2fc] ;  /* 0x00005f80ff0777ac */ /* 0x000e220008000800 */
[----:B------:R-:W-:-:S03]  /*0060*/  UMOV UR4, 0x400 ;  /* 0x0000040000047882 */ /* 0x000fc60000000000 */
[----:B---3--:R-:W-:Y:S01]  /*0070*/  IADD3 R2, P1, PT, R1, UR6, RZ ;  /* 0x0000000601027c10 */ /* 0x008fe2000ff3e0ff */
[----:B--2---:R-:W-:-:S04]  /*0080*/  ULEA UR4, UR5, UR4, 0x18 ;  /* 0x0000000405047291 */ /* 0x004fc8000f8ec0ff */
[----:B0-----:R-:W-:Y:S01]  /*0090*/  IMAD.X R16, RZ, RZ, UR7, P1 ;  /* 0x00000007ff107e24 */ /* 0x001fe200088e06ff */
[C---:B-1----:R-:W-:Y:S02]  /*00a0*/  ISETP.NE.AND P0, PT, R3.reuse, RZ, PT ;  /* 0x000000ff0300720c */ /* 0x042fe40003f05270 */
[----:B------:R-:W-:-:S05]  /*00b0*/  LEA R0, R3, UR4, 0x2 ;  /* 0x0000000403007c11 */ /* 0x000fca000f8e10ff */
[----:B------:R0:W-:Y:S06]  /*00c0*/  STS [R0], R3 ;  /* 0x0000000300007388 */ /* 0x0001ec0000000800 */
[----:B------:R-:W-:Y:S05]  /*00d0*/  @P0 EXIT ;  /* 0x000000000000094d */ /* 0x000fea0003800000 */
[----:B0-----:R-:W0:Y:S01]  /*00e0*/  LDS R0, [UR4] ;  /* 0x00000004ff007984 */ /* 0x001e220008000800 */
[----:B------:R-:W-:Y:S01]  /*00f0*/  MOV R17, 0x0 ;  /* 0x0000000000117802 */ /* 0x000fe20000000f00 */
[----:B------:R-:W1:Y:S01]  /*0100*/  LDCU.64 UR4, c[0x4][0x8] ;  /* 0x01000100ff0477ac */ /* 0x000e620008000a00 */
[----:B------:R-:W-:Y:S01]  /*0110*/  IMAD.MOV.U32 R6, RZ, RZ, R2 ;  /* 0x000000ffff067224 */ /* 0x000fe200078e0002 */
[----:B------:R-:W-:Y:S01]  /*0120*/  MOV R7, R16 ;  /* 0x0000001000077202 */ /* 0x000fe20000000f00 */
[----:B------:R2:W3:Y:S01]  /*0130*/  LDC.64 R8, c[0x4][R17] ;  /* 0x0100000011087b82 */ /* 0x0004e20000000a00 */
[----:B-1----:R-:W-:Y:S01]  /*0140*/  MOV R4, UR4 ;  /* 0x0000000400047c02 */ /* 0x002fe20008000f00 */
[----:B------:R-:W-:Y:S01]  /*0150*/  IMAD.U32 R5, RZ, RZ, UR5 ;  /* 0x00000005ff057e24 */ /* 0x000fe2000f8e00ff */
[----:B0-----:R2:W-:Y:S06]  /*0160*/  STL [R1], R0 ;  /* 0x0000000001007387 */ /* 0x0015ec0000100800 */
[----:B------:R-:W-:-:S07]  /*0170*/  LEPC R20, `(.L_x_0) ;  /* 0x000000001014794e */ /* 0x000fce0000000000 */
[----:B--23--:R-:W-:Y:S05]  /*0180*/  CALL.ABS.NOINC R8 ;  /* 0x0000000008007343 */ /* 0x00cfea0003c00000 */
.L_x_0:
[----:B------:R-:W0:Y:S01]  /*0190*/  S2UR UR5, SR_CgaCtaId ;  /* 0x00000000000579c3 */ /* 0x000e220000008800 */
[----:B------:R-:W-:Y:S01]  /*01a0*/  UMOV UR4, 0x400 ;  /* 0x0000040000047882 */ /* 0x000fe20000000000 */
[----:B------:R-:W-:Y:S01]  /*01b0*/  MOV R6, R2 ;  /* 0x0000000200067202 */ /* 0x000fe20000000f00 */
[----:B------:R-:W-:-:S05]  /*01c0*/  IMAD.MOV.U32 R7, RZ, RZ, R16 ;  /* 0x000000ffff077224 */ /* 0x000fca00078e0010 */
[----:B------:R1:W2:Y:S01]  /*01d0*/  LDC.64 R8, c[0x4][R17] ;  /* 0x0100000011087b82 */ /* 0x0002a20000000a00 */
[----:B0-----:R-:W-:-:S09]  /*01e0*/  ULEA UR4, UR5, UR4, 0x18 ;  /* 0x0000000405047291 */ /* 0x001fd2000f8ec0ff */
[----:B------:R-:W0:Y:S02]  /*01f0*/  LDS R0, [UR4+0x4] ;  /* 0x00000404ff007984 */ /* 0x000e240008000800 */
[----:B------:R-:W3:Y:S02]  /*0200*/  LDCU.64 UR4, c[0x4][0x8] ;  /* 0x01000100ff0477ac */ /* 0x000ee40008000a00 */
[----:B---3--:R-:W-:Y:S02]  /*0210*/  IMAD.U32 R4, RZ, RZ, UR4 ;  /* 0x00000004ff047e24 */ /* 0x008fe4000f8e00ff */
[----:B------:R-:W-:Y:S01]  /*0220*/  IMAD.U32 R5, RZ, RZ, UR5 ;  /* 0x00000005ff057e24 */ /* 0x000fe2000f8e00ff */
[----:B0-2---:R1:W-:Y:S06]  /*0230*/  STL [R1], R0 ;  /* 0x0000000001007387 */ /* 0x0053ec0000100800 */
[----:B------:R-:W-:-:S07]  /*0240*/  LEPC R20, `(.L_x_1) ;  /* 0x000000001014794e */ /* 0x000fce0000000000 */
[----:B-1----:R-:W-:Y:S05]  /*0250*/  CALL.ABS.NOINC R8 ;  /* 0x0000000008007343 */ /* 0x002fea0003c00000 */
.L_x_1:
[----:B------:R-:W0:Y:S01]  /*0260*/  S2UR UR5, SR_CgaCtaId ;  /* 0x00000000000579c3 */ /* 0x000e220000008800 */
[----:B------:R-:W-:Y:S01]  /*0270*/  UMOV UR4, 0x400 ;  /* 0x0000040000047882 */ /* 0x000fe20000000000 */
[----:B------:R-:W-:Y:S02]  /*0280*/  IMAD.MOV.U32 R6, RZ, RZ, R2 ;  /* 0x000000ffff067224 */ /* 0x000fe400078e0002 */
[----:B------:R-:W-:-:S04]  /*0290*/  IMAD.MOV.U32 R7, RZ, RZ, R16 ;  /* 0x000000ffff077224 */ /* 0x000fc800078e0010 */
[----:B------:R1:W2:Y:S01]  /*02a0*/  LDC.64 R8, c[0x4][R17] ;  /* 0x0100000011087b82 */ /* 0x0002a20000000a00 */
[----:B0-----:R-:W-:-:S09]  /*02b0*/  ULEA UR4, UR5, UR4, 0x18 ;  /* 0x0000000405047291 */ /* 0x001fd2000f8ec0ff */
[----:B------:R-:W0:Y:S02]  /*02c0*/  LDS R0, [UR4+0x8] ;  /* 0x00000804ff007984 */ /* 0x000e240008000800 */
[----:B------:R-:W3:Y:S02]  /*02d0*/  LDCU.64 UR4, c[0x4][0x8] ;  /* 0x01000100ff0477ac */ /* 0x000ee40008000a00 */
[----:B---3--:R-:W-:Y:S01]  /*02e0*/  IMAD.U32 R4, RZ, RZ, UR4 ;  /* 0x00000004ff047e24 */ /* 0x008fe2000f8e00ff */
[----:B------:R-:W-:Y:S01]  /*02f0*/  MOV R5, UR5 ;  /* 0x0000000500057c02 */ /* 0x000fe20008000f00 */
[----:B0-2---:R1:W-:Y:S06]  /*0300*/  STL [R1], R0 ;  /* 0x0000000001007387 */ /* 0x0053ec0000100800 */
[----:B------:R-:W-:-:S07]  /*0310*/  LEPC R20, `(.L_x_2) ;  /* 0x000000001014794e */ /* 0x000fce0000000000 */
[----:B-1----:R-:W-:Y:S05]  /*0320*/  CALL.ABS.NOINC R8 ;  /* 0x0000000008007343 */ /* 0x002fea0003c00000 */
.L_x_2:
[----:B------:R-:W0:Y:S01]  /*0330*/  S2UR UR5, SR_CgaCtaId ;  /* 0x00000000000579c3 */ /* 0x000e220000008800 */
[----:B------:R-:W-:Y:S01]  /*0340*/  UMOV UR4, 0x400 ;  /* 0x0000040000047882 */ /* 0x000fe20000000000 */
[----:B------:R-:W-:Y:S01]  /*0350*/  IMAD.MOV.U32 R6, RZ, RZ, R2 ;  /* 0x000000ffff067224 */ /* 0x000fe200078e0002 */
[----:B------:R-:W-:-:S05]  /*0360*/  MOV R7, R16 ;  /* 0x0000001000077202 */ /* 0x000fca0000000f00 */
[----:B------:R1:W2:Y:S01]  /*0370*/  LDC.64 R8, c[0x4][R17] ;  /* 0x0100000011087b82 */ /* 0x0002a20000000a00 */
[----:B0-----:R-:W-:-:S09]  /*0380*/  ULEA UR4, UR5, UR4, 0x18 ;  /* 0x0000000405047291 */ /* 0x001fd2000f8ec0ff */
[----:B------:R-:W0:Y:S02]  /*0390*/  LDS R0, [UR4+0xc] ;  /* 0x00000c04ff007984 */ /* 0x000e240008000800 */
[----:B------:R-:W3:Y:S02]  /*03a0*/  LDCU.64 UR4, c[0x4][0x8] ;  /* 0x01000100ff0477ac */ /* 0x000ee40008000a00 */
[----:B---3--:R-:W-:Y:S01]  /*03b0*/  MOV R4, UR4 ;  /* 0x0000000400047c02 */ /* 0x008fe20008000f00 */
[----:B------:R-:W-:Y:S01]  /*03c0*/  IMAD.U32 R5, RZ, RZ, UR5 ;  /* 0x00000005ff057e24 */ /* 0x000fe2000f8e00ff */
[----:B0-2---:R1:W-:Y:S06]  /*03d0*/  STL [R1], R0 ;  /* 0x0000000001007387 */ /* 0x0053ec0000100800 */
[----:B------:R-:W-:-:S07]  /*03e0*/  LEPC R20, `(.L_x_3) ;  /* 0x000000001014794e */ /* 0x000fce0000000000 */
[----:B-1----:R-:W-:Y:S05]  /*03f0*/  CALL.ABS.NOINC R8 ;  /* 0x0000000008007343 */ /* 0x002fea0003c00000 */
.L_x_3:
        /* <DEDUP_REMOVED lines=13> */
.L_x_4:
        /* <DEDUP_REMOVED lines=13> */
.L_x_5:
        /* <DEDUP_REMOVED lines=13> */
.L_x_6:
        /* <DEDUP_REMOVED lines=13> */
.L_x_7:
        /* <DEDUP_REMOVED lines=13> */
.L_x_8:
        /* <DEDUP_REMOVED lines=13> */
.L_x_9:
        /* <DEDUP_REMOVED lines=13> */
.L_x_10:
        /* <DEDUP_REMOVED lines=13> */
.L_x_11:
        /* <DEDUP_REMOVED lines=13> */
.L_x_12:
        /* <DEDUP_REMOVED lines=13> */
.L_x_13:
        /* <DEDUP_REMOVED lines=13> */
.L_x_14:
        /* <DEDUP_REMOVED lines=13> */
.L_x_15:
        /* <DEDUP_REMOVED lines=13> */
.L_x_16:
        /* <DEDUP_REMOVED lines=13> */
.L_x_17:
        /* <DEDUP_REMOVED lines=13> */
.L_x_18:
        /* <DEDUP_REMOVED lines=13> */
.L_x_19:
        /* <DEDUP_REMOVED lines=13> */
.L_x_20:
        /* <DEDUP_REMOVED lines=13> */
.L_x_21:
        /* <DEDUP_REMOVED lines=13> */
.L_x_22:
        /* <DEDUP_REMOVED lines=13> */
.L_x_23:
        /* <DEDUP_REMOVED lines=13> */
.L_x_24:
        /* <DEDUP_REMOVED lines=13> */
.L_x_25:
        /* <DEDUP_REMOVED lines=13> */
.L_x_26:
        /* <DEDUP_REMOVED lines=13> */
.L_x_27:
        /* <DEDUP_REMOVED lines=13> */
.L_x_28:
        /* <DEDUP_REMOVED lines=13> */
.L_x_29:
        /* <DEDUP_REMOVED lines=13> */
.L_x_30:
        /* <DEDUP_REMOVED lines=13> */
.L_x_31:
        /* <DEDUP_REMOVED lines=13> */
.L_x_32:
        /* <DEDUP_REMOVED lines=13> */
.L_x_33:
        /* <DEDUP_REMOVED lines=13> */
.L_x_34:
        /* <DEDUP_REMOVED lines=13> */
.L_x_35:
[----:B------:R-:W-:Y:S05]  /*1e00*/  EXIT ;  /* 0x000000000000794d */ /* 0x000fea0003800000 */
.L_x_36:
[----:B------:R-:W-:-:S00]  /*1e10*/  BRA `(.L_x_36) ;  /* 0xfffffffc00fc7947 */ /* 0x000fc0000383ffff */
[----:B------:R-:W-:-:S00]  /*1e20*/  NOP ;  /* 0x0000000000007918 */ /* 0x000fc00000000000 */
        /* <DEDUP_REMOVED lines=13> */
.L_x_37:


//--------------------- .nv.global.init           --------------------------
	.section	.nv.global.init,"aw",@progbits
.nv.global.init:
	.type		$str,@object
	.size		$str,(.L_0 - $str)
$str:
        /*0000*/ 	.byte	0x25, 0x64, 0x20, 0x00
.L_0:


//--------------------- .nv.shared._Z7dkernelv    --------------------------
	.section	.nv.shared._Z7dkernelv,"aw",@nobits
	.sectionflags	@""
	.align	4
.nv.shared._Z7dkernelv:
	.zero		1168


//--------------------- .nv.shared.reserved.0     --------------------------
	.section	.nv.shared.reserved.0,"aw",@nobits
	.weak		__nv_reservedSMEM_offset_0_alias
	.size		__nv_reservedSMEM_offset_0_alias, 0, 64
	.other		__nv_reservedSMEM_offset_0_alias,@"STO_CUDA_RESERVED_SHARED STV_DEFAULT"
__nv_reservedSMEM_offset_0_alias:
	.zero		0
	.zero		64


//--------------------- .nv.constant0._Z7dkernelv --------------------------
	.section	.nv.constant0._Z7dkernelv,"a",@progbits
	.sectionflags	@""
	.align	4
.nv.constant0._Z7dkernelv:
	.zero		896


//--------------------- SYMBOLS --------------------------

	.type		.nv.reservedSmem.offset0,@object
	.size		.nv.reservedSmem.offset0,0x4
	.type		.nv.reservedSmem.cap,@object
	.size		.nv.reservedSmem.cap,0x4
	.type		vprintf,@function
